//
// Generated by NVIDIA NVVM Compiler
//
// Compiler Build ID: CL-36424714
// Cuda compilation tools, release 13.0, V13.0.88
// Based on NVVM 20.0.0
//

.version 9.0
.target sm_100
.address_size 64

	// .globl	_Z13MandelbrotSetPhjj

.visible .entry _Z13MandelbrotSetPhjj(
	.param .u64 .ptr .align 1 _Z13MandelbrotSetPhjj_param_0,
	.param .u32 _Z13MandelbrotSetPhjj_param_1,
	.param .u32 _Z13MandelbrotSetPhjj_param_2
)
{
	.reg .pred 	%p<19>;
	.reg .b16 	%rs<2>;
	.reg .b32 	%r<34>;
	.reg .b64 	%rd<7>;
	.reg .b64 	%fd<131>;

	ld.param.u64 	%rd2, [_Z13MandelbrotSetPhjj_param_0];
	ld.param.u32 	%r20, [_Z13MandelbrotSetPhjj_param_1];
	ld.param.u32 	%r21, [_Z13MandelbrotSetPhjj_param_2];
	cvta.to.global.u64 	%rd1, %rd2;
	mov.u32 	%r22, %ctaid.x;
	mov.u32 	%r23, %ntid.x;
	mov.u32 	%r24, %tid.x;
	mad.lo.s32 	%r1, %r22, %r23, %r24;
	mul.lo.s32 	%r25, %r21, %r20;
	setp.ge.u32 	%p1, %r1, %r25;
	@%p1 bra 	$L__BB0_36;
	cvt.rn.f64.u32 	%fd69, %r20;
	div.rn.f64 	%fd70, %fd69, 0d4008000000000000;
	cvt.rn.f64.u32 	%fd71, %r21;
	mul.f64 	%fd72, %fd71, 0d3FE0000000000000;
	min.f64 	%fd73, %fd70, %fd72;
	rcp.rn.f64 	%fd74, %fd73;
	div.u32 	%r27, %r1, %r20;
	mul.lo.s32 	%r28, %r27, %r20;
	sub.s32 	%r29, %r1, %r28;
	cvt.rn.f64.u32 	%fd75, %r29;
	add.f64 	%fd76, %fd69, %fd69;
	div.rn.f64 	%fd77, %fd76, 0d4008000000000000;
	sub.f64 	%fd78, %fd75, %fd77;
	mul.f64 	%fd1, %fd74, %fd78;
	cvt.rn.f64.u32 	%fd79, %r27;
	sub.f64 	%fd80, %fd79, %fd72;
	mul.f64 	%fd2, %fd74, %fd80;
	mov.b32 	%r2, 0;
	mov.f64 	%fd129, %fd2;
	mov.f64 	%fd130, %fd1;
$L__BB0_2:
	mul.f64 	%fd5, %fd130, %fd130;
	mul.f64 	%fd6, %fd129, %fd129;
	add.f64 	%fd81, %fd5, %fd6;
	setp.gt.f64 	%p2, %fd81, 0d4010000000000000;
	@%p2 bra 	$L__BB0_33;
	add.f64 	%fd82, %fd130, %fd130;
	fma.rn.f64 	%fd7, %fd82, %fd129, %fd2;
	sub.f64 	%fd83, %fd5, %fd6;
	add.f64 	%fd8, %fd1, %fd83;
	mul.f64 	%fd9, %fd8, %fd8;
	mul.f64 	%fd10, %fd7, %fd7;
	add.f64 	%fd84, %fd9, %fd10;
	setp.gt.f64 	%p3, %fd84, 0d4010000000000000;
	@%p3 bra 	$L__BB0_32;
	add.f64 	%fd85, %fd8, %fd8;
	fma.rn.f64 	%fd11, %fd85, %fd7, %fd2;
	sub.f64 	%fd86, %fd9, %fd10;
	add.f64 	%fd12, %fd1, %fd86;
	mul.f64 	%fd13, %fd12, %fd12;
	mul.f64 	%fd14, %fd11, %fd11;
	add.f64 	%fd87, %fd13, %fd14;
	setp.gt.f64 	%p4, %fd87, 0d4010000000000000;
	@%p4 bra 	$L__BB0_31;
	add.f64 	%fd88, %fd12, %fd12;
	fma.rn.f64 	%fd15, %fd88, %fd11, %fd2;
	sub.f64 	%fd89, %fd13, %fd14;
	add.f64 	%fd16, %fd1, %fd89;
	mul.f64 	%fd17, %fd16, %fd16;
	mul.f64 	%fd18, %fd15, %fd15;
	add.f64 	%fd90, %fd17, %fd18;
	setp.gt.f64 	%p5, %fd90, 0d4010000000000000;
	@%p5 bra 	$L__BB0_30;
	add.f64 	%fd91, %fd16, %fd16;
	fma.rn.f64 	%fd19, %fd91, %fd15, %fd2;
	sub.f64 	%fd92, %fd17, %fd18;
	add.f64 	%fd20, %fd1, %fd92;
	mul.f64 	%fd21, %fd20, %fd20;
	mul.f64 	%fd22, %fd19, %fd19;
	add.f64 	%fd93, %fd21, %fd22;
	setp.gt.f64 	%p6, %fd93, 0d4010000000000000;
	@%p6 bra 	$L__BB0_29;
	add.f64 	%fd94, %fd20, %fd20;
	fma.rn.f64 	%fd23, %fd94, %fd19, %fd2;
	sub.f64 	%fd95, %fd21, %fd22;
	add.f64 	%fd24, %fd1, %fd95;
	mul.f64 	%fd25, %fd24, %fd24;
	mul.f64 	%fd26, %fd23, %fd23;
	add.f64 	%fd96, %fd25, %fd26;
	setp.gt.f64 	%p7, %fd96, 0d4010000000000000;
	@%p7 bra 	$L__BB0_28;
	add.f64 	%fd97, %fd24, %fd24;
	fma.rn.f64 	%fd27, %fd97, %fd23, %fd2;
	sub.f64 	%fd98, %fd25, %fd26;
	add.f64 	%fd28, %fd1, %fd98;
	mul.f64 	%fd29, %fd28, %fd28;
	mul.f64 	%fd30, %fd27, %fd27;
	add.f64 	%fd99, %fd29, %fd30;
	setp.gt.f64 	%p8, %fd99, 0d4010000000000000;
	@%p8 bra 	$L__BB0_27;
	add.f64 	%fd100, %fd28, %fd28;
	fma.rn.f64 	%fd31, %fd100, %fd27, %fd2;
	sub.f64 	%fd101, %fd29, %fd30;
	add.f64 	%fd32, %fd1, %fd101;
	mul.f64 	%fd33, %fd32, %fd32;
	mul.f64 	%fd34, %fd31, %fd31;
	add.f64 	%fd102, %fd33, %fd34;
	setp.gt.f64 	%p9, %fd102, 0d4010000000000000;
	@%p9 bra 	$L__BB0_26;
	add.f64 	%fd103, %fd32, %fd32;
	fma.rn.f64 	%fd35, %fd103, %fd31, %fd2;
	sub.f64 	%fd104, %fd33, %fd34;
	add.f64 	%fd36, %fd1, %fd104;
	mul.f64 	%fd37, %fd36, %fd36;
	mul.f64 	%fd38, %fd35, %fd35;
	add.f64 	%fd105, %fd37, %fd38;
	setp.gt.f64 	%p10, %fd105, 0d4010000000000000;
	@%p10 bra 	$L__BB0_25;
	add.f64 	%fd106, %fd36, %fd36;
	fma.rn.f64 	%fd39, %fd106, %fd35, %fd2;
	sub.f64 	%fd107, %fd37, %fd38;
	add.f64 	%fd40, %fd1, %fd107;
	mul.f64 	%fd41, %fd40, %fd40;
	mul.f64 	%fd42, %fd39, %fd39;
	add.f64 	%fd108, %fd41, %fd42;
	setp.gt.f64 	%p11, %fd108, 0d4010000000000000;
	@%p11 bra 	$L__BB0_24;
	add.f64 	%fd109, %fd40, %fd40;
	fma.rn.f64 	%fd43, %fd109, %fd39, %fd2;
	sub.f64 	%fd110, %fd41, %fd42;
	add.f64 	%fd44, %fd1, %fd110;
	mul.f64 	%fd45, %fd44, %fd44;
	mul.f64 	%fd46, %fd43, %fd43;
	add.f64 	%fd111, %fd45, %fd46;
	setp.gt.f64 	%p12, %fd111, 0d4010000000000000;
	@%p12 bra 	$L__BB0_23;
	add.f64 	%fd112, %fd44, %fd44;
	fma.rn.f64 	%fd47, %fd112, %fd43, %fd2;
	sub.f64 	%fd113, %fd45, %fd46;
	add.f64 	%fd48, %fd1, %fd113;
	mul.f64 	%fd49, %fd48, %fd48;
	mul.f64 	%fd50, %fd47, %fd47;
	add.f64 	%fd114, %fd49, %fd50;
	setp.gt.f64 	%p13, %fd114, 0d4010000000000000;
	@%p13 bra 	$L__BB0_22;
	add.f64 	%fd115, %fd48, %fd48;
	fma.rn.f64 	%fd51, %fd115, %fd47, %fd2;
	sub.f64 	%fd116, %fd49, %fd50;
	add.f64 	%fd52, %fd1, %fd116;
	mul.f64 	%fd53, %fd52, %fd52;
	mul.f64 	%fd54, %fd51, %fd51;
	add.f64 	%fd117, %fd53, %fd54;
	setp.gt.f64 	%p14, %fd117, 0d4010000000000000;
	@%p14 bra 	$L__BB0_21;
	add.f64 	%fd118, %fd52, %fd52;
	fma.rn.f64 	%fd55, %fd118, %fd51, %fd2;
	sub.f64 	%fd119, %fd53, %fd54;
	add.f64 	%fd56, %fd1, %fd119;
	mul.f64 	%fd57, %fd56, %fd56;
	mul.f64 	%fd58, %fd55, %fd55;
	add.f64 	%fd120, %fd57, %fd58;
	setp.gt.f64 	%p15, %fd120, 0d4010000000000000;
	@%p15 bra 	$L__BB0_20;
	add.f64 	%fd121, %fd56, %fd56;
	fma.rn.f64 	%fd59, %fd121, %fd55, %fd2;
	sub.f64 	%fd122, %fd57, %fd58;
	add.f64 	%fd60, %fd1, %fd122;
	mul.f64 	%fd61, %fd60, %fd60;
	mul.f64 	%fd62, %fd59, %fd59;
	add.f64 	%fd123, %fd61, %fd62;
	setp.gt.f64 	%p16, %fd123, 0d4010000000000000;
	@%p16 bra 	$L__BB0_19;
	add.f64 	%fd124, %fd60, %fd60;
	fma.rn.f64 	%fd63, %fd124, %fd59, %fd2;
	sub.f64 	%fd125, %fd61, %fd62;
	add.f64 	%fd64, %fd1, %fd125;
	mul.f64 	%fd65, %fd64, %fd64;
	mul.f64 	%fd66, %fd63, %fd63;
	add.f64 	%fd126, %fd65, %fd66;
	setp.gt.f64 	%p17, %fd126, 0d4010000000000000;
	@%p17 bra 	$L__BB0_18;
	bra.uni 	$L__BB0_34;
$L__BB0_18:
	add.s32 	%r2, %r2, 15;
	bra.uni 	$L__BB0_33;
$L__BB0_19:
	add.s32 	%r2, %r2, 14;
	bra.uni 	$L__BB0_33;
$L__BB0_20:
	add.s32 	%r2, %r2, 13;
	bra.uni 	$L__BB0_33;
$L__BB0_21:
	add.s32 	%r2, %r2, 12;
	bra.uni 	$L__BB0_33;
$L__BB0_22:
	add.s32 	%r2, %r2, 11;
	bra.uni 	$L__BB0_33;
$L__BB0_23:
	add.s32 	%r2, %r2, 10;
	bra.uni 	$L__BB0_33;
$L__BB0_24:
	add.s32 	%r2, %r2, 9;
	bra.uni 	$L__BB0_33;
$L__BB0_25:
	add.s32 	%r2, %r2, 8;
	bra.uni 	$L__BB0_33;
$L__BB0_26:
	add.s32 	%r2, %r2, 7;
	bra.uni 	$L__BB0_33;
$L__BB0_27:
	add.s32 	%r2, %r2, 6;
	bra.uni 	$L__BB0_33;
$L__BB0_28:
	add.s32 	%r2, %r2, 5;
	bra.uni 	$L__BB0_33;
$L__BB0_29:
	add.s32 	%r2, %r2, 4;
	bra.uni 	$L__BB0_33;
$L__BB0_30:
	add.s32 	%r2, %r2, 3;
	bra.uni 	$L__BB0_33;
$L__BB0_31:
	add.s32 	%r2, %r2, 2;
	bra.uni 	$L__BB0_33;
$L__BB0_32:
	add.s32 	%r2, %r2, 1;
$L__BB0_33:
	mul.lo.s32 	%r30, %r2, 255;
	shr.u32 	%r31, %r30, 8;
	cvt.u64.u32 	%rd5, %r1;
	add.s64 	%rd6, %rd1, %rd5;
	st.global.u8 	[%rd6], %r31;
	bra.uni 	$L__BB0_36;
$L__BB0_34:
	add.f64 	%fd127, %fd64, %fd64;
	fma.rn.f64 	%fd129, %fd127, %fd63, %fd2;
	sub.f64 	%fd128, %fd65, %fd66;
	add.f64 	%fd130, %fd1, %fd128;
	add.s32 	%r2, %r2, 16;
	setp.ne.s32 	%p18, %r2, 256;
	@%p18 bra 	$L__BB0_2;
	cvt.u64.u32 	%rd3, %r1;
	add.s64 	%rd4, %rd1, %rd3;
	mov.b16 	%rs1, 255;
	st.global.u8 	[%rd4], %rs1;
$L__BB0_36:
	ret;

}


// ===== COMPILED SASS (sm_100) =====

	.target	sm_100

	.elftype	@"ET_EXEC"


//--------------------- .note.nv.tkinfo           --------------------------
	.section	.note.nv.tkinfo,"",@"SHT_NOTE"
	.sectionflags	@"SHF_NOTE_NV_TKINFO"
	.tkinfo
        /*0018*/ 	.word	0x00000002
        /*0030*/ 	.string	""
        /*0030*/ 	.string	"ptxas"
        /*0030*/ 	.string	"Cuda compilation tools, release 13.0, V13.0.88"
        /*0030*/ 	.string	"Build cuda_13.0.r13.0/compiler.36424714_0"
        /*0030*/ 	.string	"-arch sm_100 -m 64 "



//--------------------- .note.nv.cuinfo           --------------------------
	.section	.note.nv.cuinfo,"",@"SHT_NOTE"
	.sectionflags	@"SHF_NOTE_NV_CUINFO"
        /*0018*/ 	.short	0x0002
        /*001a*/ 	.short	0x0064
        /*001c*/ 	.short	0x0082
	.zero		2


//--------------------- .nv.info                  --------------------------
	.section	.nv.info,"",@"SHT_CUDA_INFO"
	.align	4


	//----- nvinfo : EIATTR_REGCOUNT
	.align		4
        /*0000*/ 	.byte	0x04, 0x2f
        /*0002*/ 	.short	(.L_1 - .L_0)
	.align		4
.L_0:
        /*0004*/ 	.word	index@(_Z13MandelbrotSetPhjj)
        /*0008*/ 	.word	0x00000016


	//----- nvinfo : EIATTR_FRAME_SIZE
	.align		4
.L_1:
        /*000c*/ 	.byte	0x04, 0x11
        /*000e*/ 	.short	(.L_3 - .L_2)
	.align		4
.L_2:
        /*0010*/ 	.word	index@($__internal_1_$__cuda_sm20_div_rn_f64_full)
        /*0014*/ 	.word	0x00000000


	//----- nvinfo : EIATTR_FRAME_SIZE
	.align		4
.L_3:
        /*0018*/ 	.byte	0x04, 0x11
        /*001a*/ 	.short	(.L_5 - .L_4)
	.align		4
.L_4:
        /*001c*/ 	.word	index@($__internal_0_$__cuda_sm20_dblrcp_rn_slowpath_v3)
        /*0020*/ 	.word	0x00000000


	//----- nvinfo : EIATTR_FRAME_SIZE
	.align		4
.L_5:
        /*0024*/ 	.byte	0x04, 0x11
        /*0026*/ 	.short	(.L_7 - .L_6)
	.align		4
.L_6:
        /*0028*/ 	.word	index@(_Z13MandelbrotSetPhjj)
        /*002c*/ 	.word	0x00000000


	//----- nvinfo : EIATTR_MIN_STACK_SIZE
	.align		4
.L_7:
        /*0030*/ 	.byte	0x04, 0x12
        /*0032*/ 	.short	(.L_9 - .L_8)
	.align		4
.L_8:
        /*0034*/ 	.word	index@(_Z13MandelbrotSetPhjj)
        /*0038*/ 	.word	0x00000000
.L_9:


//--------------------- .nv.compat                --------------------------
	.section	.nv.compat,"",@"SHT_CUDA_COMPAT_INFO"
	.align	4
        /*0000*/ 	.byte	0x02, 0x09, 0x00, 0x00, 0x02, 0x02, 0x01, 0x00, 0x02, 0x05, 0x05, 0x00, 0x03, 0x07, 0x01, 0x01
        /*0010*/ 	.byte	0x02, 0x03, 0x00, 0x00, 0x02, 0x06, 0x01, 0x00, 0x04, 0x0b, 0x08, 0x00, 0x01, 0x00, 0x00, 0x00
        /*0020*/ 	.byte	0x00, 0x00, 0x00, 0x00


//--------------------- .nv.info._Z13MandelbrotSetPhjj --------------------------
	.section	.nv.info._Z13MandelbrotSetPhjj,"",@"SHT_CUDA_INFO"
	.sectionflags	@""
	.align	4


	//----- nvinfo : EIATTR_CUDA_API_VERSION
	.align		4
        /*0000*/ 	.byte	0x04, 0x37
        /*0002*/ 	.short	(.L_11 - .L_10)
.L_10:
        /*0004*/ 	.word	0x00000082


	//----- nvinfo : EIATTR_KPARAM_INFO
	.align		4
.L_11:
        /*0008*/ 	.byte	0x04, 0x17
        /*000a*/ 	.short	(.L_13 - .L_12)
.L_12:
        /*000c*/ 	.word	0x00000000
        /*0010*/ 	.short	0x0002
        /*0012*/ 	.short	0x000c
        /*0014*/ 	.byte	0x00, 0xf0, 0x11, 0x00


	//----- nvinfo : EIATTR_KPARAM_INFO
	.align		4
.L_13:
        /*0018*/ 	.byte	0x04, 0x17
        /*001a*/ 	.short	(.L_15 - .L_14)
.L_14:
        /*001c*/ 	.word	0x00000000
        /*0020*/ 	.short	0x0001
        /*0022*/ 	.short	0x0008
        /*0024*/ 	.byte	0x00, 0xf0, 0x11, 0x00


	//----- nvinfo : EIATTR_KPARAM_INFO
	.align		4
.L_15:
        /*0028*/ 	.byte	0x04, 0x17
        /*002a*/ 	.short	(.L_17 - .L_16)
.L_16:
        /*002c*/ 	.word	0x00000000
        /*0030*/ 	.short	0x0000
        /*0032*/ 	.short	0x0000
        /*0034*/ 	.byte	0x00, 0xf5, 0x21, 0x00


	//----- nvinfo : EIATTR_SPARSE_MMA_MASK
	.align		4
.L_17:
        /*0038*/ 	.byte	0x03, 0x50
        /*003a*/ 	.short	0x0000


	//----- nvinfo : EIATTR_MAXREG_COUNT
	.align		4
        /*003c*/ 	.byte	0x03, 0x1b
        /*003e*/ 	.short	0x00ff


	//----- nvinfo : EIATTR_MERCURY_ISA_VERSION
	.align		4
        /*0040*/ 	.byte	0x03, 0x5f
        /*0042*/ 	.short	0x0101


	//----- nvinfo : EIATTR_VRC_CTA_INIT_COUNT
	.align		4
        /*0044*/ 	.byte	0x02, 0x4a
	.zero		1
	.zero		1


	//----- nvinfo : EIATTR_EXIT_INSTR_OFFSETS
	.align		4
        /*0048*/ 	.byte	0x04, 0x1c
        /*004a*/ 	.short	(.L_19 - .L_18)


	//   ....[0]....
.L_18:
        /*004c*/ 	.word	0x00000080


	//   ....[1]....
        /*0050*/ 	.word	0x00001170


	//   ....[2]....
        /*0054*/ 	.word	0x000013c0


	//----- nvinfo : EIATTR_CRS_STACK_SIZE
	.align		4
.L_19:
        /*0058*/ 	.byte	0x04, 0x1e
        /*005a*/ 	.short	(.L_21 - .L_20)
.L_20:
        /*005c*/ 	.word	0x00000000


	//----- nvinfo : EIATTR_CBANK_PARAM_SIZE
	.align		4
.L_21:
        /*0060*/ 	.byte	0x03, 0x19
        /*0062*/ 	.short	0x0010


	//----- nvinfo : EIATTR_PARAM_CBANK
	.align		4
        /*0064*/ 	.byte	0x04, 0x0a
        /*0066*/ 	.short	(.L_23 - .L_22)
	.align		4
.L_22:
        /*0068*/ 	.word	index@(.nv.constant0._Z13MandelbrotSetPhjj)
        /*006c*/ 	.short	0x0380
        /*006e*/ 	.short	0x0010


	//----- nvinfo : EIATTR_SW_WAR
	.align		4
.L_23:
        /*0070*/ 	.byte	0x04, 0x36
        /*0072*/ 	.short	(.L_25 - .L_24)
.L_24:
        /*0074*/ 	.word	0x00000008
.L_25:


//--------------------- .nv.callgraph             --------------------------
	.section	.nv.callgraph,"",@"SHT_CUDA_CALLGRAPH"
	.align	4
	.sectionentsize	8
	.align		4
        /*0000*/ 	.word	0x00000000
	.align		4
        /*0004*/ 	.word	0xffffffff
	.align		4
        /*0008*/ 	.word	0x00000000
	.align		4
        /*000c*/ 	.word	0xfffffffe
	.align		4
        /*0010*/ 	.word	0x00000000
	.align		4
        /*0014*/ 	.word	0xfffffffd
	.align		4
        /*0018*/ 	.word	0x00000000
	.align		4
        /*001c*/ 	.word	0xfffffffc


//--------------------- .text._Z13MandelbrotSetPhjj --------------------------
	.section	.text._Z13MandelbrotSetPhjj,"ax",@progbits
	.align	128
        .global         _Z13MandelbrotSetPhjj
        .type           _Z13MandelbrotSetPhjj,@function
        .size           _Z13MandelbrotSetPhjj,(.L_x_31 - _Z13MandelbrotSetPhjj)
        .other          _Z13MandelbrotSetPhjj,@"STO_CUDA_ENTRY STV_DEFAULT"
_Z13MandelbrotSetPhjj:
.text._Z13MandelbrotSetPhjj:
[----:B------:R-:W-:Y:S01]  /*0000*/  LDC R1, c[0x0][0x37c] ;  /* 0x0000df00ff017b82 */ /* 0x000fe20000000800 */
[----:B------:R-:W0:Y:S07]  /*0010*/  S2R R3, SR_TID.X ;  /* 0x0000000000037919 */ /* 0x000e2e0000002100 */
[----:B------:R-:W0:Y:S01]  /*0020*/  S2UR UR5, SR_CTAID.X ;  /* 0x00000000000579c3 */ /* 0x000e220000002500 */
[----:B------:R-:W1:Y:S07]  /*0030*/  LDCU.64 UR6, c[0x0][0x388] ;  /* 0x00007100ff0677ac */ /* 0x000e6e0008000a00 */
[----:B------:R-:W0:Y:S01]  /*0040*/  LDC R0, c[0x0][0x360] ;  /* 0x0000d800ff007b82 */ /* 0x000e220000000800 */
[----:B-1----:R-:W-:Y:S01]  /*0050*/  UIMAD UR4, UR7, UR6, URZ ;  /* 0x00000006070472a4 */ /* 0x002fe2000f8e02ff */
[----:B0-----:R-:W-:-:S05]  /*0060*/  IMAD R0, R0, UR5, R3 ;  /* 0x0000000500007c24 */ /* 0x001fca000f8e0203 */
[----:B------:R-:W-:-:S13]  /*0070*/  ISETP.GE.U32.AND P0, PT, R0, UR4, PT ;  /* 0x0000000400007c0c */ /* 0x000fda000bf06070 */
[----:B------:R-:W-:Y:S05]  /*0080*/  @P0 EXIT ;  /* 0x000000000000094d */ /* 0x000fea0003800000 */
[----:B------:R-:W0:Y:S01]  /*0090*/  MUFU.RCP64H R3, 3 ;  /* 0x4008000000037908 */ /* 0x000e220000001800 */
[----:B------:R-:W-:Y:S01]  /*00a0*/  IMAD.MOV.U32 R6, RZ, RZ, 0x0 ;  /* 0x00000000ff067424 */ /* 0x000fe200078e00ff */
[----:B------:R-:W-:Y:S01]  /*00b0*/  UMOV UR7, 0x40080000 ;  /* 0x4008000000077882 */ /* 0x000fe20000000000 */
[----:B------:R-:W-:Y:S02]  /*00c0*/  IMAD.MOV.U32 R7, RZ, RZ, 0x40080000 ;  /* 0x40080000ff077424 */ /* 0x000fe400078e00ff */
[----:B------:R-:W-:-:S03]  /*00d0*/  IMAD.MOV.U32 R2, RZ, RZ, 0x1 ;  /* 0x00000001ff027424 */ /* 0x000fc600078e00ff */
[----:B------:R-:W1:Y:S01]  /*00e0*/  I2F.F64.U32 R8, UR6 ;  /* 0x0000000600087d12 */ /* 0x000e620008201800 */
[----:B------:R-:W-:Y:S02]  /*00f0*/  UMOV UR6, URZ ;  /* 0x000000ff00067c82 */ /* 0x000fe40008000000 */
[----:B0-----:R-:W-:Y:S01]  /*0100*/  DFMA R4, R2, -R6, 1 ;  /* 0x3ff000000204742b */ /* 0x001fe20000000806 */
[----:B-1----:R-:W-:-:S07]  /*0110*/  R2UR UR8, R8 ;  /* 0x00000000080872ca */ /* 0x002fce00000e0000 */
[----:B------:R-:W-:Y:S01]  /*0120*/  DFMA R4, R4, R4, R4 ;  /* 0x000000040404722b */ /* 0x000fe20000000004 */
[----:B------:R-:W-:-:S07]  /*0130*/  R2UR UR9, R9 ;  /* 0x00000000090972ca */ /* 0x000fce00000e0000 */
[----:B------:R-:W-:-:S08]  /*0140*/  DFMA R4, R2, R4, R2 ;  /* 0x000000040204722b */ /* 0x000fd00000000002 */
[----:B------:R-:W-:-:S08]  /*0150*/  DFMA R2, R4, -R6, 1 ;  /* 0x3ff000000402742b */ /* 0x000fd00000000806 */
[----:B------:R-:W-:-:S08]  /*0160*/  DFMA R2, R4, R2, R4 ;  /* 0x000000020402722b */ /* 0x000fd00000000004 */
[----:B------:R-:W-:-:S08]  /*0170*/  DMUL R4, R2, UR8 ;  /* 0x0000000802047c28 */ /* 0x000fd00008000000 */
[----:B------:R-:W-:-:S08]  /*0180*/  DFMA R6, R4, -R6, UR8 ;  /* 0x0000000804067e2b */ /* 0x000fd00008000806 */
[----:B------:R-:W-:Y:S01]  /*0190*/  DFMA R2, R2, R6, R4 ;  /* 0x000000060202722b */ /* 0x000fe20000000004 */
[----:B------:R-:W-:-:S04]  /*01a0*/  MOV R5, UR9 ;  /* 0x0000000900057c02 */ /* 0x000fc80008000f00 */
[----:B------:R-:W-:-:S05]  /*01b0*/  FSETP.GEU.AND P1, PT, |R5|, 6.5827683646048100446e-37, PT ;  /* 0x036000000500780b */ /* 0x000fca0003f2e200 */
[----:B------:R-:W-:-:S05]  /*01c0*/  FFMA R4, RZ, 2.125, R3 ;  /* 0x40080000ff047823 */ /* 0x000fca0000000003 */
[----:B------:R-:W-:-:S13]  /*01d0*/  FSETP.GT.AND P0, PT, |R4|, 1.469367938527859385e-39, PT ;  /* 0x001000000400780b */ /* 0x000fda0003f04200 */
[----:B------:R-:W-:Y:S05]  /*01e0*/  @P0 BRA P1, `(.L_x_0) ;  /* 0x0000000000180947 */ /* 0x000fea0000800000 */
[----:B------:R-:W-:Y:S01]  /*01f0*/  MOV R2, 0x230 ;  /* 0x0000023000027802 */ /* 0x000fe20000000f00 */
[----:B------:R-:W-:Y:S01]  /*0200*/  UMOV UR12, UR8 ;  /* 0x00000008000c7c82 */ /* 0x000fe20008000000 */
[----:B------:R-:W-:-:S05]  /*0210*/  UMOV UR13, UR9 ;  /* 0x00000009000d7c82 */ /* 0x000fca0008000000 */
[----:B------:R-:W-:Y:S05]  /*0220*/  CALL.REL.NOINC `($__internal_1_$__cuda_sm20_div_rn_f64_full) ;  /* 0x0000001400107944 */ /* 0x000fea0003c00000 */
[----:B------:R-:W-:Y:S02]  /*0230*/  IMAD.U32 R2, RZ, RZ, UR4 ;  /* 0x00000004ff027e24 */ /* 0x000fe4000f8e00ff */
[----:B------:R-:W-:-:S07]  /*0240*/  IMAD.U32 R3, RZ, RZ, UR5 ;  /* 0x00000005ff037e24 */ /* 0x000fce000f8e00ff */
.L_x_0:
[----:B------:R-:W0:Y:S01]  /*0250*/  LDCU UR4, c[0x0][0x38c] ;  /* 0x00007180ff0477ac */ /* 0x000e220008000800 */
[----:B------:R-:W-:Y:S02]  /*0260*/  IMAD.MOV.U32 R7, RZ, RZ, R3 ;  /* 0x000000ffff077224 */ /* 0x000fe400078e0003 */
[----:B------:R-:W-:Y:S01]  /*0270*/  IMAD.MOV.U32 R11, RZ, RZ, R2 ;  /* 0x000000ffff0b7224 */ /* 0x000fe200078e0002 */
[----:B0-----:R-:W0:Y:S02]  /*0280*/  I2F.F64.U32 R4, UR4 ;  /* 0x0000000400047d12 */ /* 0x001e240008201800 */
[----:B0-----:R-:W-:-:S08]  /*0290*/  DMUL R4, R4, 0.5 ;  /* 0x3fe0000004047828 */ /* 0x001fd00000000000 */
[----:B------:R-:W-:Y:S02]  /*02a0*/  DSETP.MIN.AND P0, P1, R4, R2, PT ;  /* 0x000000020400722a */ /* 0x000fe40003900000 */
[----:B------:R-:W-:Y:S01]  /*02b0*/  MOV R6, R5 ;  /* 0x0000000500067202 */ /* 0x000fe20000000f00 */
[----:B------:R-:W-:-:S03]  /*02c0*/  IMAD.MOV.U32 R2, RZ, RZ, R4 ;  /* 0x000000ffff027224 */ /* 0x000fc600078e0004 */
[----:B------:R-:W-:Y:S02]  /*02d0*/  FSEL R9, R6, R7, P0 ;  /* 0x0000000706097208 */ /* 0x000fe40000000000 */
[----:B------:R-:W-:-:S06]  /*02e0*/  SEL R10, R2, R11, P0 ;  /* 0x0000000b020a7207 */ /* 0x000fcc0000000000 */
[----:B------:R-:W-:-:S05]  /*02f0*/  @P1 LOP3.LUT R9, R7, 0x80000, RZ, 0xfc, !PT ;  /* 0x0008000007091812 */ /* 0x000fca00078efcff */
[----:B------:R-:W-:-:S04]  /*0300*/  IMAD.MOV.U32 R11, RZ, RZ, R9 ;  /* 0x000000ffff0b7224 */ /* 0x000fc800078e0009 */
[----:B------:R-:W0:Y:S01]  /*0310*/  MUFU.RCP64H R3, R11 ;  /* 0x0000000b00037308 */ /* 0x000e220000001800 */
[----:B------:R-:W-:-:S04]  /*0320*/  IADD3 R2, PT, PT, R11, 0x300402, RZ ;  /* 0x003004020b027810 */ /* 0x000fc80007ffe0ff */
[----:B------:R-:W-:Y:S02]  /*0330*/  FSETP.GEU.AND P0, PT, |R2|, 5.8789094863358348022e-39, PT ;  /* 0x004004020200780b */ /* 0x000fe40003f0e200 */
[----:B0-----:R-:W-:-:S08]  /*0340*/  DFMA R6, -R10, R2, 1 ;  /* 0x3ff000000a06742b */ /* 0x001fd00000000102 */
[----:B------:R-:W-:-:S08]  /*0350*/  DFMA R6, R6, R6, R6 ;  /* 0x000000060606722b */ /* 0x000fd00000000006 */
[----:B------:R-:W-:-:S08]  /*0360*/  DFMA R6, R2, R6, R2 ;  /* 0x000000060206722b */ /* 0x000fd00000000002 */
[----:B------:R-:W-:-:S08]  /*0370*/  DFMA R8, -R10, R6, 1 ;  /* 0x3ff000000a08742b */ /* 0x000fd00000000106 */
[----:B------:R-:W-:Y:S01]  /*0380*/  DFMA R6, R6, R8, R6 ;  /* 0x000000080606722b */ /* 0x000fe20000000006 */
[----:B------:R-:W-:Y:S10]  /*0390*/  @P0 BRA `(.L_x_1) ;  /* 0x0000000000100947 */ /* 0x000ff40003800000 */
[----:B------:R-:W-:-:S05]  /*03a0*/  LOP3.LUT R2, R11, 0x7fffffff, RZ, 0xc0, !PT ;  /* 0x7fffffff0b027812 */ /* 0x000fca00078ec0ff */
[----:B------:R-:W-:Y:S01]  /*03b0*/  VIADD R3, R2, 0xfff00000 ;  /* 0xfff0000002037836 */ /* 0x000fe20000000000 */
[----:B------:R-:W-:-:S07]  /*03c0*/  MOV R2, 0x3e0 ;  /* 0x000003e000027802 */ /* 0x000fce0000000f00 */
[----:B------:R-:W-:Y:S05]  /*03d0*/  CALL.REL.NOINC `($__internal_0_$__cuda_sm20_dblrcp_rn_slowpath_v3) ;  /* 0x0000000c00fc7944 */ /* 0x000fea0003c00000 */
.L_x_1:
[----:B------:R-:W0:Y:S01]  /*03e0*/  LDCU UR10, c[0x0][0x388] ;  /* 0x00007100ff0a77ac */ /* 0x000e220008000800 */
[----:B------:R-:W1:Y:S01]  /*03f0*/  MUFU.RCP64H R11, 3 ;  /* 0x40080000000b7908 */ /* 0x000e620000001800 */
[----:B------:R-:W-:Y:S01]  /*0400*/  MOV R2, 0x0 ;  /* 0x0000000000027802 */ /* 0x000fe20000000f00 */
[----:B------:R-:W-:Y:S02]  /*0410*/  IMAD.MOV.U32 R3, RZ, RZ, 0x40080000 ;  /* 0x40080000ff037424 */ /* 0x000fe400078e00ff */
[----:B------:R-:W-:Y:S02]  /*0420*/  IMAD.MOV.U32 R10, RZ, RZ, 0x1 ;  /* 0x00000001ff0a7424 */ /* 0x000fe400078e00ff */
[----:B------:R-:W-:Y:S02]  /*0430*/  IMAD.MOV.U32 R12, RZ, RZ, RZ ;  /* 0x000000ffff0c7224 */ /* 0x000fe400078e00ff */
[----:B0-----:R-:W0:Y:S02]  /*0440*/  I2F.U32.RP R14, UR10 ;  /* 0x0000000a000e7d06 */ /* 0x001e240008209000 */
[----:B-1----:R-:W-:Y:S01]  /*0450*/  DFMA R8, R10, -R2, 1 ;  /* 0x3ff000000a08742b */ /* 0x002fe20000000802 */
[----:B------:R-:W-:-:S05]  /*0460*/  ISETP.NE.U32.AND P2, PT, RZ, UR10, PT ;  /* 0x0000000aff007c0c */ /* 0x000fca000bf45070 */
[----:B0-----:R-:W0:Y:S02]  /*0470*/  MUFU.RCP R14, R14 ;  /* 0x0000000e000e7308 */ /* 0x001e240000001000 */
[----:B0-----:R-:W-:Y:S01]  /*0480*/  VIADD R15, R14, 0xffffffe ;  /* 0x0ffffffe0e0f7836 */ /* 0x001fe20000000000 */
[----:B------:R-:W-:-:S05]  /*0490*/  MOV R14, UR8 ;  /* 0x00000008000e7c02 */ /* 0x000fca0008000f00 */
[----:B------:R0:W1:Y:S02]  /*04a0*/  F2I.FTZ.U32.TRUNC.NTZ R13, R15 ;  /* 0x0000000f000d7305 */ /* 0x000064000021f000 */
[----:B0-----:R-:W-:Y:S02]  /*04b0*/  IMAD.U32 R15, RZ, RZ, UR9 ;  /* 0x00000009ff0f7e24 */ /* 0x001fe4000f8e00ff */
[----:B-1----:R-:W-:-:S04]  /*04c0*/  IMAD.MOV R17, RZ, RZ, -R13 ;  /* 0x000000ffff117224 */ /* 0x002fc800078e0a0d */
[----:B------:R-:W-:-:S04]  /*04d0*/  IMAD R17, R17, UR10, RZ ;  /* 0x0000000a11117c24 */ /* 0x000fc8000f8e02ff */
[----:B------:R-:W-:Y:S01]  /*04e0*/  IMAD.HI.U32 R17, R13, R17, R12 ;  /* 0x000000110d117227 */ /* 0x000fe200078e000c */
[----:B------:R-:W-:-:S05]  /*04f0*/  DFMA R12, R8, R8, R8 ;  /* 0x00000008080c722b */ /* 0x000fca0000000008 */
[----:B------:R-:W-:-:S03]  /*0500*/  IMAD.HI.U32 R8, R17, R0, RZ ;  /* 0x0000000011087227 */ /* 0x000fc600078e00ff */
[----:B------:R-:W-:Y:S01]  /*0510*/  DFMA R12, R10, R12, R10 ;  /* 0x0000000c0a0c722b */ /* 0x000fe2000000000a */
[----:B------:R-:W-:Y:S01]  /*0520*/  IMAD.MOV R9, RZ, RZ, -R8 ;  /* 0x000000ffff097224 */ /* 0x000fe200078e0a08 */
[----:B------:R-:W-:-:S03]  /*0530*/  DADD R10, R14, UR8 ;  /* 0x000000080e0a7e29 */ /* 0x000fc60008000000 */
[----:B------:R-:W-:-:S03]  /*0540*/  IMAD R9, R9, UR10, R0 ;  /* 0x0000000a09097c24 */ /* 0x000fc6000f8e0200 */
[C---:B------:R-:W-:Y:S02]  /*0550*/  DFMA R2, R12.reuse, -R2, 1 ;  /* 0x3ff000000c02742b */ /* 0x040fe40000000802 */
[----:B------:R-:W-:Y:S02]  /*0560*/  ISETP.GE.U32.AND P0, PT, R9, UR10, PT ;  /* 0x0000000a09007c0c */ /* 0x000fe4000bf06070 */
[----:B------:R-:W-:Y:S02]  /*0570*/  R2UR UR4, R10 ;  /* 0x000000000a0472ca */ /* 0x000fe400000e0000 */
[----:B------:R-:W-:Y:S02]  /*0580*/  R2UR UR5, R11 ;  /* 0x000000000b0572ca */ /* 0x000fe400000e0000 */
[----:B------:R-:W-:-:S07]  /*0590*/  DFMA R12, R12, R2, R12 ;  /* 0x000000020c0c722b */ /* 0x000fce000000000c */
[----:B------:R-:W-:Y:S02]  /*05a0*/  @P0 VIADD R9, R9, -UR10 ;  /* 0x8000000a09090c36 */ /* 0x000fe40008000000 */
[----:B------:R-:W-:Y:S01]  /*05b0*/  MOV R10, UR4 ;  /* 0x00000004000a7c02 */ /* 0x000fe20008000f00 */
[----:B------:R-:W-:Y:S01]  /*05c0*/  @P0 VIADD R8, R8, 0x1 ;  /* 0x0000000108080836 */ /* 0x000fe20000000000 */
[----:B------:R-:W-:Y:S01]  /*05d0*/  DMUL R2, R12, UR4 ;  /* 0x000000040c027c28 */ /* 0x000fe20008000000 */
[----:B------:R-:W-:Y:S01]  /*05e0*/  ISETP.GE.U32.AND P1, PT, R9, UR10, PT ;  /* 0x0000000a09007c0c */ /* 0x000fe2000bf26070 */
[----:B------:R-:W-:-:S06]  /*05f0*/  IMAD.U32 R11, RZ, RZ, UR5 ;  /* 0x00000005ff0b7e24 */ /* 0x000fcc000f8e00ff */
[----:B------:R-:W-:-:S06]  /*0600*/  DFMA R10, R2, -3, R10 ;  /* 0xc0080000020a782b */ /* 0x000fcc000000000a */
[----:B------:R-:W-:Y:S01]  /*0610*/  @P1 VIADD R8, R8, 0x1 ;  /* 0x0000000108081836 */ /* 0x000fe20000000000 */
[----:B------:R-:W-:Y:S01]  /*0620*/  @!P2 LOP3.LUT R8, RZ, UR10, RZ, 0x33, !PT ;  /* 0x0000000aff08ac12 */ /* 0x000fe2000f8e33ff */
[----:B------:R-:W-:Y:S01]  /*0630*/  DFMA R2, R12, R10, R2 ;  /* 0x0000000a0c02722b */ /* 0x000fe20000000002 */
[----:B------:R-:W-:Y:S02]  /*0640*/  IMAD.U32 R13, RZ, RZ, UR5 ;  /* 0x00000005ff0d7e24 */ /* 0x000fe4000f8e00ff */
[----:B------:R-:W-:Y:S01]  /*0650*/  IADD3 R9, PT, PT, -R8, RZ, RZ ;  /* 0x000000ff08097210 */ /* 0x000fe20007ffe1ff */
[----:B------:R-:W-:Y:S02]  /*0660*/  IMAD.U32 R12, RZ, RZ, UR4 ;  /* 0x00000004ff0c7e24 */ /* 0x000fe4000f8e00ff */
[----:B------:R-:W-:Y:S02]  /*0670*/  FSETP.GEU.AND P1, PT, |R13|, 6.5827683646048100446e-37, PT ;  /* 0x036000000d00780b */ /* 0x000fe40003f2e200 */
[----:B------:R-:W-:-:S02]  /*0680*/  IMAD R10, R9, UR10, R0 ;  /* 0x0000000a090a7c24 */ /* 0x000fc4000f8e0200 */
[----:B------:R-:W-:-:S04]  /*0690*/  FFMA R9, RZ, 2.125, R3 ;  /* 0x40080000ff097823 */ /* 0x000fc80000000003 */
[----:B------:R-:W0:Y:S01]  /*06a0*/  I2F.F64.U32 R10, R10 ;  /* 0x0000000a000a7312 */ /* 0x000e220000201800 */
[----:B------:R-:W-:-:S13]  /*06b0*/  FSETP.GT.AND P0, PT, |R9|, 1.469367938527859385e-39, PT ;  /* 0x001000000900780b */ /* 0x000fda0003f04200 */
[----:B------:R-:W-:Y:S05]  /*06c0*/  @P0 BRA P1, `(.L_x_2) ;  /* 0x0000000000180947 */ /* 0x000fea0000800000 */
[----:B------:R-:W-:Y:S01]  /*06d0*/  MOV R2, 0x710 ;  /* 0x0000071000027802 */ /* 0x000fe20000000f00 */
[----:B------:R-:W-:Y:S01]  /*06e0*/  UMOV UR12, UR4 ;  /* 0x00000004000c7c82 */ /* 0x000fe20008000000 */
[----:B------:R-:W-:-:S05]  /*06f0*/  UMOV UR13, UR5 ;  /* 0x00000005000d7c82 */ /* 0x000fca0008000000 */
[----:B0-----:R-:W-:Y:S05]  /*0700*/  CALL.REL.NOINC `($__internal_1_$__cuda_sm20_div_rn_f64_full) ;  /* 0x0000000c00d87944 */ /* 0x001fea0003c00000 */
[----:B------:R-:W-:Y:S01]  /*0710*/  IMAD.U32 R2, RZ, RZ, UR4 ;  /* 0x00000004ff027e24 */ /* 0x000fe2000f8e00ff */
[----:B------:R-:W-:-:S07]  /*0720*/  MOV R3, UR5 ;  /* 0x0000000500037c02 */ /* 0x000fce0008000f00 */
.L_x_2:
[----:B------:R-:W1:Y:S01]  /*0730*/  I2F.F64.U32 R8, R8 ;  /* 0x0000000800087312 */ /* 0x000e620000201800 */
[----:B0-----:R-:W-:Y:S01]  /*0740*/  DADD R2, R10, -R2 ;  /* 0x000000000a027229 */ /* 0x001fe20000000802 */
[----:B------:R-:W-:Y:S01]  /*0750*/  BSSY.RECONVERGENT B0, `(.L_x_3) ;  /* 0x00000c0000007945 */ /* 0x000fe20003800200 */
[----:B------:R-:W0:Y:S06]  /*0760*/  LDCU.64 UR4, c[0x0][0x358] ;  /* 0x00006b00ff0477ac */ /* 0x000e2c0008000a00 */
[----:B------:R-:W-:Y:S02]  /*0770*/  DMUL R2, R2, R6 ;  /* 0x0000000602027228 */ /* 0x000fe40000000000 */
[----:B-1----:R-:W-:-:S08]  /*0780*/  DADD R4, -R4, R8 ;  /* 0x0000000004047229 */ /* 0x002fd00000000108 */
[----:B------:R-:W-:Y:S02]  /*0790*/  IMAD.MOV.U32 R12, RZ, RZ, R2 ;  /* 0x000000ffff0c7224 */ /* 0x000fe400078e0002 */
[----:B------:R-:W-:Y:S01]  /*07a0*/  IMAD.MOV.U32 R13, RZ, RZ, R3 ;  /* 0x000000ffff0d7224 */ /* 0x000fe200078e0003 */
[----:B------:R-:W-:Y:S01]  /*07b0*/  DMUL R6, R4, R6 ;  /* 0x0000000604067228 */ /* 0x000fe20000000000 */
[----:B------:R-:W-:-:S09]  /*07c0*/  IMAD.MOV.U32 R4, RZ, RZ, RZ ;  /* 0x000000ffff047224 */ /* 0x000fd200078e00ff */
[----:B------:R-:W-:Y:S01]  /*07d0*/  MOV R10, R6 ;  /* 0x00000006000a7202 */ /* 0x000fe20000000f00 */
[----:B0-----:R-:W-:-:S07]  /*07e0*/  IMAD.MOV.U32 R11, RZ, RZ, R7 ;  /* 0x000000ffff0b7224 */ /* 0x001fce00078e0007 */
.L_x_20:
[----:B------:R-:W-:Y:S02]  /*07f0*/  DMUL R14, R12, R12 ;  /* 0x0000000c0c0e7228 */ /* 0x000fe40000000000 */
[----:B------:R-:W-:-:S08]  /*0800*/  DMUL R8, R10, R10 ;  /* 0x0000000a0a087228 */ /* 0x000fd00000000000 */
[----:B------:R-:W-:-:S08]  /*0810*/  DADD R16, R14, R8 ;  /* 0x000000000e107229 */ /* 0x000fd00000000008 */
[----:B------:R-:W-:-:S14]  /*0820*/  DSETP.GT.AND P0, PT, R16, 4, PT ;  /* 0x401000001000742a */ /* 0x000fdc0003f04000 */
[----:B------:R-:W-:Y:S05]  /*0830*/  @P0 BRA `(.L_x_4) ;  /* 0x0000000800c40947 */ /* 0x000fea0003800000 */
[----:B------:R-:W-:Y:S02]  /*0840*/  DADD R14, R14, -R8 ;  /* 0x000000000e0e7229 */ /* 0x000fe40000000808 */
[----:B------:R-:W-:-:S06]  /*0850*/  DADD R8, R12, R12 ;  /* 0x000000000c087229 */ /* 0x000fcc000000000c */
[----:B------:R-:W-:Y:S02]  /*0860*/  DADD R14, R2, R14 ;  /* 0x00000000020e7229 */ /* 0x000fe4000000000e */
[----:B------:R-:W-:-:S06]  /*0870*/  DFMA R12, R8, R10, R6 ;  /* 0x0000000a080c722b */ /* 0x000fcc0000000006 */
        /* <DEDUP_REMOVED lines=131> */
[----:B------:R-:W-:Y:S01]  /*10b0*/  VIADD R4, R4, 0x10 ;  /* 0x0000001004047836 */ /* 0x000fe20000000000 */
[----:B------:R-:W-:Y:S02]  /*10c0*/  DADD R10, R10, R10 ;  /* 0x000000000a0a7229 */ /* 0x000fe4000000000a */
[----:B------:R-:W-:Y:S02]  /*10d0*/  DADD R12, R12, -R14 ;  /* 0x000000000c0c7229 */ /* 0x000fe4000000080e */
[----:B------:R-:W-:-:S04]  /*10e0*/  ISETP.NE.AND P0, PT, R4, 0x100, PT ;  /* 0x000001000400780c */ /* 0x000fc80003f05270 */
[----:B------:R-:W-:Y:S02]  /*10f0*/  DFMA R10, R8, R10, R6 ;  /* 0x0000000a080a722b */ /* 0x000fe40000000006 */
[----:B------:R-:W-:-:S07]  /*1100*/  DADD R12, R2, R12 ;  /* 0x00000000020c7229 */ /* 0x000fce000000000c */
[----:B------:R-:W-:Y:S05]  /*1110*/  @P0 BRA `(.L_x_20) ;  /* 0xfffffff400b40947 */ /* 0x000fea000383ffff */
[----:B------:R-:W0:Y:S02]  /*1120*/  LDCU.64 UR6, c[0x0][0x380] ;  /* 0x00007000ff0677ac */ /* 0x000e240008000a00 */
[----:B0-----:R-:W-:Y:S01]  /*1130*/  IADD3 R2, P0, PT, R0, UR6, RZ ;  /* 0x0000000600027c10 */ /* 0x001fe2000ff1e0ff */
[----:B------:R-:W-:-:S03]  /*1140*/  IMAD.MOV.U32 R0, RZ, RZ, 0xff ;  /* 0x000000ffff007424 */ /* 0x000fc600078e00ff */
[----:B------:R-:W-:-:S05]  /*1150*/  IADD3.X R3, PT, PT, RZ, UR7, RZ, P0, !PT ;  /* 0x00000007ff037c10 */ /* 0x000fca00087fe4ff */
[----:B------:R-:W-:Y:S01]  /*1160*/  STG.E.U8 desc[UR4][R2.64], R0 ;  /* 0x0000000002007986 */ /* 0x000fe2000c101104 */
[----:B------:R-:W-:Y:S05]  /*1170*/  EXIT ;  /* 0x000000000000794d */ /* 0x000fea0003800000 */
.L_x_19:
[----:B------:R-:W-:Y:S01]  /*1180*/  VIADD R4, R4, 0xf ;  /* 0x0000000f04047836 */ /* 0x000fe20000000000 */
[----:B------:R-:W-:Y:S06]  /*1190*/  BRA `(.L_x_4) ;  /* 0x00000000006c7947 */ /* 0x000fec0003800000 */
.L_x_18:
[----:B------:R-:W-:Y:S01]  /*11a0*/  VIADD R4, R4, 0xe ;  /* 0x0000000e04047836 */ /* 0x000fe20000000000 */
[----:B------:R-:W-:Y:S06]  /*11b0*/  BRA `(.L_x_4) ;  /* 0x0000000000647947 */ /* 0x000fec0003800000 */
.L_x_17:
[----:B------:R-:W-:Y:S01]  /*11c0*/  VIADD R4, R4, 0xd ;  /* 0x0000000d04047836 */ /* 0x000fe20000000000 */
[----:B------:R-:W-:Y:S06]  /*11d0*/  BRA `(.L_x_4) ;  /* 0x00000000005c7947 */ /* 0x000fec0003800000 */
.L_x_16:
[----:B------:R-:W-:Y:S01]  /*11e0*/  IADD3 R4, PT, PT, R4, 0xc, RZ ;  /* 0x0000000c04047810 */ /* 0x000fe20007ffe0ff */
[----:B------:R-:W-:Y:S06]  /*11f0*/  BRA `(.L_x_4) ;  /* 0x0000000000547947 */ /* 0x000fec0003800000 */
.L_x_15:
[----:B------:R-:W-:Y:S01]  /*1200*/  VIADD R4, R4, 0xb ;  /* 0x0000000b04047836 */ /* 0x000fe20000000000 */
[----:B------:R-:W-:Y:S06]  /*1210*/  BRA `(.L_x_4) ;  /* 0x00000000004c7947 */ /* 0x000fec0003800000 */
.L_x_14:
[----:B------:R-:W-:Y:S01]  /*1220*/  VIADD R4, R4, 0xa ;  /* 0x0000000a04047836 */ /* 0x000fe20000000000 */
[----:B------:R-:W-:Y:S06]  /*1230*/  BRA `(.L_x_4) ;  /* 0x0000000000447947 */ /* 0x000fec0003800000 */
.L_x_13:
[----:B------:R-:W-:Y:S01]  /*1240*/  VIADD R4, R4, 0x9 ;  /* 0x0000000904047836 */ /* 0x000fe20000000000 */
[----:B------:R-:W-:Y:S06]  /*1250*/  BRA `(.L_x_4) ;  /* 0x00000000003c7947 */ /* 0x000fec0003800000 */
.L_x_12:
[----:B------:R-:W-:Y:S01]  /*1260*/  IADD3 R4, PT, PT, R4, 0x8, RZ ;  /* 0x0000000804047810 */ /* 0x000fe20007ffe0ff */
[----:B------:R-:W-:Y:S06]  /*1270*/  BRA `(.L_x_4) ;  /* 0x0000000000347947 */ /* 0x000fec0003800000 */
.L_x_11:
[----:B------:R-:W-:Y:S01]  /*1280*/  VIADD R4, R4, 0x7 ;  /* 0x0000000704047836 */ /* 0x000fe20000000000 */
[----:B------:R-:W-:Y:S06]  /*1290*/  BRA `(.L_x_4) ;  /* 0x00000000002c7947 */ /* 0x000fec0003800000 */
.L_x_10:
[----:B------:R-:W-:Y:S01]  /*12a0*/  VIADD R4, R4, 0x6 ;  /* 0x0000000604047836 */ /* 0x000fe20000000000 */
[----:B------:R-:W-:Y:S06]  /*12b0*/  BRA `(.L_x_4) ;  /* 0x0000000000247947 */ /* 0x000fec0003800000 */
.L_x_9:
[----:B------:R-:W-:Y:S01]  /*12c0*/  VIADD R4, R4, 0x5 ;  /* 0x0000000504047836 */ /* 0x000fe20000000000 */
[----:B------:R-:W-:Y:S06]  /*12d0*/  BRA `(.L_x_4) ;  /* 0x00000000001c7947 */ /* 0x000fec0003800000 */
.L_x_8:
[----:B------:R-:W-:Y:S01]  /*12e0*/  IADD3 R4, PT, PT, R4, 0x4, RZ ;  /* 0x0000000404047810 */ /* 0x000fe20007ffe0ff */
[----:B------:R-:W-:Y:S06]  /*12f0*/  BRA `(.L_x_4) ;  /* 0x0000000000147947 */ /* 0x000fec0003800000 */
.L_x_7:
[----:B------:R-:W-:Y:S01]  /*1300*/  VIADD R4, R4, 0x3 ;  /* 0x0000000304047836 */ /* 0x000fe20000000000 */
[----:B------:R-:W-:Y:S06]  /*1310*/  BRA `(.L_x_4) ;  /* 0x00000000000c7947 */ /* 0x000fec0003800000 */
.L_x_6:
[----:B------:R-:W-:Y:S01]  /*1320*/  VIADD R4, R4, 0x2 ;  /* 0x0000000204047836 */ /* 0x000fe20000000000 */
[----:B------:R-:W-:Y:S06]  /*1330*/  BRA `(.L_x_4) ;  /* 0x0000000000047947 */ /* 0x000fec0003800000 */
.L_x_5:
[----:B------:R-:W-:-:S07]  /*1340*/  IADD3 R4, PT, PT, R4, 0x1, RZ ;  /* 0x0000000104047810 */ /* 0x000fce0007ffe0ff */
.L_x_4:
[----:B------:R-:W-:Y:S05]  /*1350*/  BSYNC.RECONVERGENT B0 ;  /* 0x0000000000007941 */ /* 0x000fea0003800200 */
.L_x_3:
[----:B------:R-:W0:Y:S01]  /*1360*/  LDCU.64 UR6, c[0x0][0x380] ;  /* 0x00007000ff0677ac */ /* 0x000e220008000a00 */
[----:B------:R-:W-:-:S05]  /*1370*/  IMAD R4, R4, 0xff, RZ ;  /* 0x000000ff04047824 */ /* 0x000fca00078e02ff */
[----:B------:R-:W-:Y:S02]  /*1380*/  SHF.R.U32.HI R5, RZ, 0x8, R4 ;  /* 0x00000008ff057819 */ /* 0x000fe40000011604 */
[----:B0-----:R-:W-:-:S05]  /*1390*/  IADD3 R2, P0, PT, R0, UR6, RZ ;  /* 0x0000000600027c10 */ /* 0x001fca000ff1e0ff */
[----:B------:R-:W-:-:S05]  /*13a0*/  IMAD.X R3, RZ, RZ, UR7, P0 ;  /* 0x00000007ff037e24 */ /* 0x000fca00080e06ff */
[----:B------:R-:W-:Y:S01]  /*13b0*/  STG.E.U8 desc[UR4][R2.64], R5 ;  /* 0x0000000502007986 */ /* 0x000fe2000c101104 */
[----:B------:R-:W-:Y:S05]  /*13c0*/  EXIT ;  /* 0x000000000000794d */ /* 0x000fea0003800000 */
        .weak           $__internal_0_$__cuda_sm20_dblrcp_rn_slowpath_v3
        .type           $__internal_0_$__cuda_sm20_dblrcp_rn_slowpath_v3,@function
        .size           $__internal_0_$__cuda_sm20_dblrcp_rn_slowpath_v3,($__internal_1_$__cuda_sm20_div_rn_f64_full - $__internal_0_$__cuda_sm20_dblrcp_rn_slowpath_v3)
$__internal_0_$__cuda_sm20_dblrcp_rn_slowpath_v3:
[----:B------:R-:W-:Y:S01]  /*13d0*/  IMAD.MOV.U32 R6, RZ, RZ, R10 ;  /* 0x000000ffff067224 */ /* 0x000fe200078e000a */
[----:B------:R-:W-:-:S06]  /*13e0*/  MOV R7, R11 ;  /* 0x0000000b00077202 */ /* 0x000fcc0000000f00 */
[----:B------:R-:W-:-:S14]  /*13f0*/  DSETP.GTU.AND P0, PT, |R6|, +INF , PT ;  /* 0x7ff000000600742a */ /* 0x000fdc0003f0c200 */
[----:B------:R-:W-:Y:S05]  /*1400*/  @P0 BRA `(.L_x_21) ;  /* 0x0000000000800947 */ /* 0x000fea0003800000 */
[----:B------:R-:W-:-:S05]  /*1410*/  LOP3.LUT R10, R11, 0x7fffffff, RZ, 0xc0, !PT ;  /* 0x7fffffff0b0a7812 */ /* 0x000fca00078ec0ff */
[----:B------:R-:W-:-:S05]  /*1420*/  VIADD R8, R10, 0xffffffff ;  /* 0xffffffff0a087836 */ /* 0x000fca0000000000 */
[----:B------:R-:W-:-:S13]  /*1430*/  ISETP.GE.U32.AND P0, PT, R8, 0x7fefffff, PT ;  /* 0x7fefffff0800780c */ /* 0x000fda0003f06070 */
[----:B------:R-:W-:Y:S01]  /*1440*/  @P0 LOP3.LUT R9, R7, 0x7ff00000, RZ, 0x3c, !PT ;  /* 0x7ff0000007090812 */ /* 0x000fe200078e3cff */
[----:B------:R-:W-:Y:S01]  /*1450*/  @P0 IMAD.MOV.U32 R8, RZ, RZ, RZ ;  /* 0x000000ffff080224 */ /* 0x000fe200078e00ff */
[----:B------:R-:W-:Y:S06]  /*1460*/  @P0 BRA `(.L_x_22) ;  /* 0x0000000000700947 */ /* 0x000fec0003800000 */
[----:B------:R-:W-:-:S13]  /*1470*/  ISETP.GE.U32.AND P0, PT, R10, 0x1000001, PT ;  /* 0x010000010a00780c */ /* 0x000fda0003f06070 */
[----:B------:R-:W-:Y:S05]  /*1480*/  @!P0 BRA `(.L_x_23) ;  /* 0x0000000000388947 */ /* 0x000fea0003800000 */
[----:B------:R-:W-:Y:S01]  /*1490*/  IADD3 R9, PT, PT, R7, -0x3fe00000, RZ ;  /* 0xc020000007097810 */ /* 0x000fe20007ffe0ff */
[----:B------:R-:W-:Y:S02]  /*14a0*/  IMAD.MOV.U32 R8, RZ, RZ, R6 ;  /* 0x000000ffff087224 */ /* 0x000fe400078e0006 */
[----:B------:R-:W-:Y:S01]  /*14b0*/  IMAD.MOV.U32 R10, RZ, RZ, R3 ;  /* 0x000000ffff0a7224 */ /* 0x000fe200078e0003 */
[----:B------:R-:W0:Y:S05]  /*14c0*/  MUFU.RCP64H R11, R9 ;  /* 0x00000009000b7308 */ /* 0x000e2a0000001800 */
[----:B0-----:R-:W-:-:S08]  /*14d0*/  DFMA R12, -R8, R10, 1 ;  /* 0x3ff00000080c742b */ /* 0x001fd0000000010a */
[----:B------:R-:W-:-:S08]  /*14e0*/  DFMA R12, R12, R12, R12 ;  /* 0x0000000c0c0c722b */ /* 0x000fd0000000000c */
[----:B------:R-:W-:-:S08]  /*14f0*/  DFMA R12, R10, R12, R10 ;  /* 0x0000000c0a0c722b */ /* 0x000fd0000000000a */
[----:B------:R-:W-:-:S08]  /*1500*/  DFMA R10, -R8, R12, 1 ;  /* 0x3ff00000080a742b */ /* 0x000fd0000000010c */
[----:B------:R-:W-:-:S08]  /*1510*/  DFMA R10, R12, R10, R12 ;  /* 0x0000000a0c0a722b */ /* 0x000fd0000000000c */
[----:B------:R-:W-:-:S08]  /*1520*/  DMUL R10, R10, 2.2250738585072013831e-308 ;  /* 0x001000000a0a7828 */ /* 0x000fd00000000000 */
[----:B------:R-:W-:-:S08]  /*1530*/  DFMA R6, -R6, R10, 1 ;  /* 0x3ff000000606742b */ /* 0x000fd0000000010a */
[----:B------:R-:W-:-:S08]  /*1540*/  DFMA R6, R6, R6, R6 ;  /* 0x000000060606722b */ /* 0x000fd00000000006 */
[----:B------:R-:W-:Y:S01]  /*1550*/  DFMA R8, R10, R6, R10 ;  /* 0x000000060a08722b */ /* 0x000fe2000000000a */
[----:B------:R-:W-:Y:S10]  /*1560*/  BRA `(.L_x_22) ;  /* 0x0000000000307947 */ /* 0x000ff40003800000 */
.L_x_23:
[----:B------:R-:W-:Y:S01]  /*1570*/  DMUL R6, R6, 8.11296384146066816958e+31 ;  /* 0x4690000006067828 */ /* 0x000fe20000000000 */
[----:B------:R-:W-:-:S05]  /*1580*/  MOV R8, R3 ;  /* 0x0000000300087202 */ /* 0x000fca0000000f00 */
[----:B------:R-:W0:Y:S02]  /*1590*/  MUFU.RCP64H R9, R7 ;  /* 0x0000000700097308 */ /* 0x000e240000001800 */
[----:B0-----:R-:W-:-:S08]  /*15a0*/  DFMA R10, -R6, R8, 1 ;  /* 0x3ff00000060a742b */ /* 0x001fd00000000108 */
[----:B------:R-:W-:-:S08]  /*15b0*/  DFMA R10, R10, R10, R10 ;  /* 0x0000000a0a0a722b */ /* 0x000fd0000000000a */
[----:B------:R-:W-:-:S08]  /*15c0*/  DFMA R10, R8, R10, R8 ;  /* 0x0000000a080a722b */ /* 0x000fd00000000008 */
[----:B------:R-:W-:-:S08]  /*15d0*/  DFMA R8, -R6, R10, 1 ;  /* 0x3ff000000608742b */ /* 0x000fd0000000010a */
[----:B------:R-:W-:-:S08]  /*15e0*/  DFMA R8, R10, R8, R10 ;  /* 0x000000080a08722b */ /* 0x000fd0000000000a */
[----:B------:R-:W-:Y:S01]  /*15f0*/  DMUL R8, R8, 8.11296384146066816958e+31 ;  /* 0x4690000008087828 */ /* 0x000fe20000000000 */
[----:B------:R-:W-:Y:S10]  /*1600*/  BRA `(.L_x_22) ;  /* 0x0000000000087947 */ /* 0x000ff40003800000 */
.L_x_21:
[----:B------:R-:W-:Y:S01]  /*1610*/  LOP3.LUT R9, R7, 0x80000, RZ, 0xfc, !PT ;  /* 0x0008000007097812 */ /* 0x000fe200078efcff */
[----:B------:R-:W-:-:S07]  /*1620*/  IMAD.MOV.U32 R8, RZ, RZ, R6 ;  /* 0x000000ffff087224 */ /* 0x000fce00078e0006 */
.L_x_22:
[----:B------:R-:W-:Y:S01]  /*1630*/  IMAD.MOV.U32 R3, RZ, RZ, 0x0 ;  /* 0x00000000ff037424 */ /* 0x000fe200078e00ff */
[----:B------:R-:W-:Y:S01]  /*1640*/  MOV R7, R9 ;  /* 0x0000000900077202 */ /* 0x000fe20000000f00 */
[----:B------:R-:W-:Y:S02]  /*1650*/  IMAD.MOV.U32 R6, RZ, RZ, R8 ;  /* 0x000000ffff067224 */ /* 0x000fe400078e0008 */
[----:B------:R-:W-:Y:S05]  /*1660*/  RET.REL.NODEC R2 `(_Z13MandelbrotSetPhjj) ;  /* 0xffffffe802647950 */ /* 0x000fea0003c3ffff */
        .weak           $__internal_1_$__cuda_sm20_div_rn_f64_full
        .type           $__internal_1_$__cuda_sm20_div_rn_f64_full,@function
        .size           $__internal_1_$__cuda_sm20_div_rn_f64_full,(.L_x_31 - $__internal_1_$__cuda_sm20_div_rn_f64_full)
$__internal_1_$__cuda_sm20_div_rn_f64_full:
[----:B------:R-:W-:Y:S01]  /*1670*/  IMAD.U32 R3, RZ, RZ, UR7 ;  /* 0x00000007ff037e24 */ /* 0x000fe2000f8e00ff */
[----:B------:R-:W-:Y:S01]  /*1680*/  MOV R12, UR6 ;  /* 0x00000006000c7c02 */ /* 0x000fe20008000f00 */
[----:B------:R-:W-:Y:S01]  /*1690*/  IMAD.U32 R13, RZ, RZ, UR7 ;  /* 0x00000007ff0d7e24 */ /* 0x000fe2000f8e00ff */
[----:B------:R-:W-:Y:S02]  /*16a0*/  ULOP3.LUT UR10, UR7, 0x800fffff, URZ, 0xc0, !UPT ;  /* 0x800fffff070a7892 */ /* 0x000fe4000f8ec0ff */
[----:B------:R-:W-:Y:S01]  /*16b0*/  FSETP.GEU.AND P0, PT, |R3|, 1.469367938527859385e-39, PT ;  /* 0x001000000300780b */ /* 0x000fe20003f0e200 */
[----:B------:R-:W-:Y:S01]  /*16c0*/  ULOP3.LUT UR4, UR7, 0x7ff00000, URZ, 0xc0, !UPT ;  /* 0x7ff0000007047892 */ /* 0x000fe2000f8ec0ff */
[----:B------:R-:W-:Y:S01]  /*16d0*/  IMAD.U32 R3, RZ, RZ, UR13 ;  /* 0x0000000dff037e24 */ /* 0x000fe2000f8e00ff */
[----:B------:R-:W-:Y:S02]  /*16e0*/  ULOP3.LUT UR11, UR10, 0x3ff00000, URZ, 0xfc, !UPT ;  /* 0x3ff000000a0b7892 */ /* 0x000fe4000f8efcff */
[----:B------:R-:W-:Y:S01]  /*16f0*/  ULOP3.LUT UR17, UR13, 0x7ff00000, URZ, 0xc0, !UPT ;  /* 0x7ff000000d117892 */ /* 0x000fe2000f8ec0ff */
[----:B------:R-:W-:Y:S01]  /*1700*/  UMOV UR10, UR6 ;  /* 0x00000006000a7c82 */ /* 0x000fe20008000000 */
[----:B------:R-:W-:-:S02]  /*1710*/  UMOV UR16, 0x1ca00000 ;  /* 0x1ca0000000107882 */ /* 0x000fc40000000000 */
[----:B------:R-:W-:-:S03]  /*1720*/  UISETP.GE.U32.AND UP1, UPT, UR17, UR4, UPT ;  /* 0x000000041100728c */ /* 0x000fc6000bf26070 */
[----:B------:R-:W-:Y:S01]  /*1730*/  UMOV UR15, UR17 ;  /* 0x00000011000f7c82 */ /* 0x000fe20008000000 */
[----:B------:R-:W-:Y:S01]  /*1740*/  VOTEU.ANY UP0, P0 ;  /* 0x0000000000ff7886 */ /* 0x000fe20000000100 */
[----:B------:R-:W-:Y:S01]  /*1750*/  PLOP3.LUT P0, PT, PT, PT, UP0, 0x80, 0x8 ;  /* 0x000000000008781c */ /* 0x000fe20003f0f008 */
[----:B------:R-:W-:-:S04]  /*1760*/  USEL UR5, UR16, 0x63400000, !UP1 ;  /* 0x6340000010057887 */ /* 0x000fc8000c800000 */
[----:B------:R-:W-:-:S08]  /*1770*/  ULOP3.LUT UR5, UR5, 0x800fffff, UR13, 0xf8, !UPT ;  /* 0x800fffff05057892 */ /* 0x000fd0000f8ef80d */
[----:B------:R-:W-:-:S10]  /*1780*/  @!P0 DMUL R12, R12, 8.98846567431157953865e+307 ;  /* 0x7fe000000c0c8828 */ /* 0x000fd40000000000 */
[----:B------:R-:W-:Y:S02]  /*1790*/  @!P0 R2UR UR19, R13 ;  /* 0x000000000d1382ca */ /* 0x000fe400000e0000 */
[----:B------:R-:W-:Y:S01]  /*17a0*/  @!P0 R2UR UR18, R12 ;  /* 0x000000000c1282ca */ /* 0x000fe200000e0000 */
[----:B------:R-:W-:Y:S01]  /*17b0*/  IMAD.MOV.U32 R12, RZ, RZ, 0x1 ;  /* 0x00000001ff0c7424 */ /* 0x000fe200078e00ff */
[----:B------:R-:W-:-:S09]  /*17c0*/  FSETP.GEU.AND P0, PT, |R3|, 1.469367938527859385e-39, PT ;  /* 0x001000000300780b */ /* 0x000fd20003f0e200 */
[----:B------:R-:W-:Y:S02]  /*17d0*/  @!UP0 UMOV UR11, UR19 ;  /* 0x00000013000b8c82 */ /* 0x000fe40008000000 */
[----:B------:R-:W0:Y:S01]  /*17e0*/  MUFU.RCP64H R13, UR11 ;  /* 0x0000000b000d7d08 */ /* 0x000e220008001800 */
[----:B------:R-:W-:Y:S01]  /*17f0*/  @!UP0 UMOV UR10, UR18 ;  /* 0x00000012000a8c82 */ /* 0x000fe20008000000 */
[----:B------:R-:W-:Y:S01]  /*1800*/  MOV R15, UR11 ;  /* 0x0000000b000f7c02 */ /* 0x000fe20008000f00 */
[----:B------:R-:W-:Y:S01]  /*1810*/  IMAD.U32 R14, RZ, RZ, UR10 ;  /* 0x0000000aff0e7e24 */ /* 0x000fe2000f8e00ff */
[----:B------:R-:W-:Y:S01]  /*1820*/  MOV R17, UR11 ;  /* 0x0000000b00117c02 */ /* 0x000fe20008000f00 */
[----:B------:R-:W-:-:S04]  /*1830*/  IMAD.U32 R16, RZ, RZ, UR10 ;  /* 0x0000000aff107e24 */ /* 0x000fc8000f8e00ff */
[----:B0-----:R-:W-:-:S08]  /*1840*/  DFMA R14, R12, -R14, 1 ;  /* 0x3ff000000c0e742b */ /* 0x001fd0000000080e */
[----:B------:R-:W-:-:S08]  /*1850*/  DFMA R14, R14, R14, R14 ;  /* 0x0000000e0e0e722b */ /* 0x000fd0000000000e */
[----:B------:R-:W-:Y:S01]  /*1860*/  DFMA R14, R12, R14, R12 ;  /* 0x0000000e0c0e722b */ /* 0x000fe2000000000c */
[----:B------:R-:W-:Y:S01]  /*1870*/  MOV R13, UR13 ;  /* 0x0000000d000d7c02 */ /* 0x000fe20008000f00 */
[----:B------:R-:W-:Y:S02]  /*1880*/  IMAD.U32 R12, RZ, RZ, UR12 ;  /* 0x0000000cff0c7e24 */ /* 0x000fe4000f8e00ff */
[----:B------:R-:W-:-:S04]  /*1890*/  IMAD.U32 R13, RZ, RZ, UR5 ;  /* 0x00000005ff0d7e24 */ /* 0x000fc8000f8e00ff */
[----:B------:R-:W-:-:S08]  /*18a0*/  DFMA R16, R14, -R16, 1 ;  /* 0x3ff000000e10742b */ /* 0x000fd00000000810 */
[----:B------:R-:W-:Y:S01]  /*18b0*/  DFMA R16, R14, R16, R14 ;  /* 0x000000100e10722b */ /* 0x000fe2000000000e */
[----:B------:R-:W-:Y:S10]  /*18c0*/  @P0 BRA `(.L_x_24) ;  /* 0x0000000000340947 */ /* 0x000ff40003800000 */
[----:B------:R-:W-:Y:S01]  /*18d0*/  ULOP3.LUT UR5, UR7, 0x7ff00000, URZ, 0xc0, !UPT ;  /* 0x7ff0000007057892 */ /* 0x000fe2000f8ec0ff */
[----:B------:R-:W-:-:S03]  /*18e0*/  MOV R14, RZ ;  /* 0x000000ff000e7202 */ /* 0x000fc60000000f00 */
[----:B------:R-:W-:-:S04]  /*18f0*/  UISETP.GE.U32.AND UP1, UPT, UR17, UR5, UPT ;  /* 0x000000051100728c */ /* 0x000fc8000bf26070 */
[----:B------:R-:W-:-:S04]  /*1900*/  USEL UR5, UR16, 0x63400000, !UP1 ;  /* 0x6340000010057887 */ /* 0x000fc8000c800000 */
[----:B------:R-:W-:-:S04]  /*1910*/  ULOP3.LUT UR5, UR5, 0x80000000, UR13, 0xf8, !UPT ;  /* 0x8000000005057892 */ /* 0x000fc8000f8ef80d */
[----:B------:R-:W-:-:S06]  /*1920*/  ULOP3.LUT UR5, UR5, 0x100000, URZ, 0xfc, !UPT ;  /* 0x0010000005057892 */ /* 0x000fcc000f8efcff */
[----:B------:R-:W-:-:S06]  /*1930*/  IMAD.U32 R15, RZ, RZ, UR5 ;  /* 0x00000005ff0f7e24 */ /* 0x000fcc000f8e00ff */
[----:B------:R-:W-:-:S10]  /*1940*/  DFMA R12, R12, 2, -R14 ;  /* 0x400000000c0c782b */ /* 0x000fd4000000080e */
[----:B------:R-:W-:Y:S02]  /*1950*/  R2UR UR20, R12 ;  /* 0x000000000c1472ca */ /* 0x000fe400000e0000 */
[----:B------:R-:W-:-:S11]  /*1960*/  R2UR UR21, R13 ;  /* 0x000000000d1572ca */ /* 0x000fd600000e0000 */
[----:B------:R-:W-:Y:S02]  /*1970*/  IMAD.U32 R12, RZ, RZ, UR20 ;  /* 0x00000014ff0c7e24 */ /* 0x000fe4000f8e00ff */
[----:B------:R-:W-:Y:S01]  /*1980*/  IMAD.U32 R13, RZ, RZ, UR21 ;  /* 0x00000015ff0d7e24 */ /* 0x000fe2000f8e00ff */
[----:B------:R-:W-:-:S12]  /*1990*/  ULOP3.LUT UR15, UR21, 0x7ff00000, URZ, 0xc0, !UPT ;  /* 0x7ff00000150f7892 */ /* 0x000fd8000f8ec0ff */
.L_x_24:
[----:B------:R-:W-:Y:S01]  /*19a0*/  UMOV UR14, UR4 ;  /* 0x00000004000e7c82 */ /* 0x000fe20008000000 */
[----:B------:R-:W-:Y:S01]  /*19b0*/  @!UP0 ULOP3.LUT UR14, UR19, 0x7ff00000, URZ, 0xc0, !UPT ;  /* 0x7ff00000130e8892 */ /* 0x000fe2000f8ec0ff */
[----:B------:R-:W-:Y:S01]  /*19c0*/  DMUL R14, R16, R12 ;  /* 0x0000000c100e7228 */ /* 0x000fe20000000000 */
[----:B------:R-:W-:Y:S02]  /*19d0*/  UIADD3 UR4, UPT, UPT, UR15, -0x1, URZ ;  /* 0xffffffff0f047890 */ /* 0x000fe4000fffe0ff */
[----:B------:R-:W-:Y:S02]  /*19e0*/  UIADD3 UR5, UPT, UPT, UR14, -0x1, URZ ;  /* 0xffffffff0e057890 */ /* 0x000fe4000fffe0ff */
[----:B------:R-:W-:-:S03]  /*19f0*/  UISETP.GT.U32.AND UP0, UPT, UR4, 0x7feffffe, UPT ;  /* 0x7feffffe0400788c */ /* 0x000fc6000bf04070 */
[----:B------:R-:W-:Y:S01]  /*1a00*/  DFMA R18, R14, -UR10, R12 ;  /* 0x8000000a0e127c2b */ /* 0x000fe2000800000c */
[----:B------:R-:W-:-:S07]  /*1a10*/  UISETP.GT.U32.OR UP0, UPT, UR5, 0x7feffffe, UP0 ;  /* 0x7feffffe0500788c */ /* 0x000fce0008704470 */
[----:B------:R-:W-:Y:S02]  /*1a20*/  DFMA R14, R16, R18, R14 ;  /* 0x00000012100e722b */ /* 0x000fe4000000000e */
[----:B------:R-:W-:Y:S09]  /*1a30*/  BRA.U UP0, `(.L_x_25) ;  /* 0x0000000100907547 */ /* 0x000ff2000b800000 */
[----:B------:R-:W-:Y:S01]  /*1a40*/  ULOP3.LUT UR4, UR7, 0x7ff00000, URZ, 0xc0, !UPT ;  /* 0x7ff0000007047892 */ /* 0x000fe2000f8ec0ff */
[----:B------:R-:W-:-:S03]  /*1a50*/  MOV R3, UR17 ;  /* 0x0000001100037c02 */ /* 0x000fc60008000f00 */
[----:B------:R-:W-:Y:S02]  /*1a60*/  UISETP.GE.U32.AND UP0, UPT, UR17, UR4, UPT ;  /* 0x000000041100728c */ /* 0x000fe4000bf06070 */
[----:B------:R-:W-:Y:S02]  /*1a70*/  IMAD.U32 R16, RZ, RZ, UR4 ;  /* 0x00000004ff107e24 */ /* 0x000fe4000f8e00ff */
[----:B------:R-:W-:-:S03]  /*1a80*/  USEL UR16, UR16, 0x63400000, !UP0 ;  /* 0x6340000010107887 */ /* 0x000fc6000c000000 */
[----:B------:R-:W-:Y:S01]  /*1a90*/  VIADDMNMX R3, R3, -R16, 0xb9600000, !PT ;  /* 0xb960000003037446 */ /* 0x000fe20007800910 */
[----:B------:R-:W-:-:S03]  /*1aa0*/  IMAD.MOV.U32 R16, RZ, RZ, RZ ;  /* 0x000000ffff107224 */ /* 0x000fc600078e00ff */
[----:B------:R-:W-:-:S05]  /*1ab0*/  VIMNMX R3, PT, PT, R3, 0x46a00000, PT ;  /* 0x46a0000003037848 */ /* 0x000fca0003fe0100 */
[----:B------:R-:W-:-:S05]  /*1ac0*/  VIADD R3, R3, -UR16 ;  /* 0x8000001003037c36 */ /* 0x000fca0008000000 */
[----:B------:R-:W-:-:S06]  /*1ad0*/  IADD3 R17, PT, PT, R3, 0x7fe00000, RZ ;  /* 0x7fe0000003117810 */ /* 0x000fcc0007ffe0ff */
[----:B------:R-:W-:-:S10]  /*1ae0*/  DMUL R18, R14, R16 ;  /* 0x000000100e127228 */ /* 0x000fd40000000000 */
[----:B------:R-:W-:Y:S02]  /*1af0*/  R2UR UR5, R19 ;  /* 0x00000000130572ca */ /* 0x000fe400000e0000 */
[----:B------:R-:W-:-:S11]  /*1b00*/  R2UR UR4, R18 ;  /* 0x00000000120472ca */ /* 0x000fd600000e0000 */
[----:B------:R-:W-:-:S05]  /*1b10*/  IMAD.U32 R9, RZ, RZ, UR5 ;  /* 0x00000005ff097e24 */ /* 0x000fca000f8e00ff */
[----:B------:R-:W-:-:S13]  /*1b20*/  FSETP.GTU.AND P0, PT, |R9|, 1.469367938527859385e-39, PT ;  /* 0x001000000900780b */ /* 0x000fda0003f0c200 */
[----:B------:R-:W-:Y:S05]  /*1b30*/  @P0 BRA `(.L_x_26) ;  /* 0x0000000000b40947 */ /* 0x000fea0003800000 */
[----:B------:R-:W-:Y:S01]  /*1b40*/  DFMA R12, R14, -UR10, R12 ;  /* 0x8000000a0e0c7c2b */ /* 0x000fe2000800000c */
[----:B------:R-:W-:-:S09]  /*1b50*/  MOV R16, RZ ;  /* 0x000000ff00107202 */ /* 0x000fd20000000f00 */
[----:B------:R-:W-:Y:S02]  /*1b60*/  R2UR UR11, R13 ;  /* 0x000000000d0b72ca */ /* 0x000fe400000e0000 */
[----:B------:R-:W-:-:S11]  /*1b70*/  R2UR UR10, R12 ;  /* 0x000000000c0a72ca */ /* 0x000fd600000e0000 */
[----:B------:R-:W-:Y:S01]  /*1b80*/  FSETP.NEU.AND P0, PT, RZ, UR11, PT ;  /* 0x0000000bff007c0b */ /* 0x000fe2000bf0d000 */
[----:B------:R-:W-:-:S06]  /*1b90*/  ULOP3.LUT UR10, UR11, 0x80000000, UR7, 0x48, !UPT ;  /* 0x800000000b0a7892 */ /* 0x000fcc000f8e4807 */
[----:B------:R-:W-:-:S06]  /*1ba0*/  LOP3.LUT R17, R17, UR10, RZ, 0xfc, !PT ;  /* 0x0000000a11117c12 */ /* 0x000fcc000f8efcff */
[----:B------:R-:W-:Y:S05]  /*1bb0*/  @!P0 BRA `(.L_x_26) ;  /* 0x0000000000948947 */ /* 0x000fea0003800000 */
[----:B------:R-:W-:Y:S01]  /*1bc0*/  IMAD.MOV R13, RZ, RZ, -R3 ;  /* 0x000000ffff0d7224 */ /* 0x000fe200078e0a03 */
[----:B------:R-:W-:Y:S01]  /*1bd0*/  IADD3 R3, PT, PT, -R3, -0x43300000, RZ ;  /* 0xbcd0000003037810 */ /* 0x000fe20007ffe1ff */
[----:B------:R-:W-:-:S06]  /*1be0*/  IMAD.MOV.U32 R12, RZ, RZ, RZ ;  /* 0x000000ffff0c7224 */ /* 0x000fcc00078e00ff */
[----:B------:R-:W-:Y:S02]  /*1bf0*/  DFMA R12, -R12, UR4, R14 ;  /* 0x000000040c0c7c2b */ /* 0x000fe4000800010e */
[----:B------:R-:W-:-:S08]  /*1c00*/  DMUL.RP R14, R14, R16 ;  /* 0x000000100e0e7228 */ /* 0x000fd00000008000 */
[----:B------:R-:W-:Y:S02]  /*1c10*/  FSETP.NEU.AND P0, PT, |R13|, R3, PT ;  /* 0x000000030d00720b */ /* 0x000fe40003f0d200 */
[----:B------:R-:W-:Y:S02]  /*1c20*/  LOP3.LUT R3, R15, UR10, RZ, 0x3c, !PT ;  /* 0x0000000a0f037c12 */ /* 0x000fe4000f8e3cff */
[----:B------:R-:W-:Y:S02]  /*1c30*/  FSEL R14, R14, UR4, !P0 ;  /* 0x000000040e0e7c08 */ /* 0x000fe4000c000000 */
[----:B------:R-:W-:Y:S02]  /*1c40*/  FSEL R3, R3, UR5, !P0 ;  /* 0x0000000503037c08 */ /* 0x000fe4000c000000 */
[----:B------:R-:W-:Y:S02]  /*1c50*/  R2UR UR4, R14 ;  /* 0x000000000e0472ca */ /* 0x000fe400000e0000 */
[----:B------:R-:W-:Y:S01]  /*1c60*/  R2UR UR5, R3 ;  /* 0x00000000030572ca */ /* 0x000fe200000e0000 */
[----:B------:R-:W-:-:S14]  /*1c70*/  BRA `(.L_x_26) ;  /* 0x0000000000647947 */ /* 0x000fdc0003800000 */
.L_x_25:
[----:B------:R-:W-:Y:S01]  /*1c80*/  MOV R12, UR12 ;  /* 0x0000000c000c7c02 */ /* 0x000fe20008000f00 */
[----:B------:R-:W-:-:S06]  /*1c90*/  IMAD.U32 R13, RZ, RZ, UR13 ;  /* 0x0000000dff0d7e24 */ /* 0x000fcc000f8e00ff */
[----:B------:R-:W-:-:S14]  /*1ca0*/  DSETP.NAN.AND P0, PT, R12, UR12, PT ;  /* 0x0000000c0c007e2a */ /* 0x000fdc000bf08000 */
[----:B------:R-:W-:Y:S05]  /*1cb0*/  @P0 BRA `(.L_x_27) ;  /* 0x00000000004c0947 */ /* 0x000fea0003800000 */
[----:B------:R-:W-:Y:S01]  /*1cc0*/  IMAD.U32 R12, RZ, RZ, UR6 ;  /* 0x00000006ff0c7e24 */ /* 0x000fe2000f8e00ff */
[----:B------:R-:W-:-:S06]  /*1cd0*/  MOV R13, UR7 ;  /* 0x00000007000d7c02 */ /* 0x000fcc0008000f00 */
[----:B------:R-:W-:-:S14]  /*1ce0*/  DSETP.NAN.AND P0, PT, R12, UR6, PT ;  /* 0x000000060c007e2a */ /* 0x000fdc000bf08000 */
[----:B------:R-:W-:Y:S05]  /*1cf0*/  @P0 BRA `(.L_x_28) ;  /* 0x0000000000300947 */ /* 0x000fea0003800000 */
[----:B------:R-:W-:Y:S01]  /*1d00*/  UISETP.NE.AND UP0, UPT, UR15, UR14, UPT ;  /* 0x0000000e0f00728c */ /* 0x000fe2000bf05270 */
[----:B------:R-:W-:Y:S01]  /*1d10*/  UMOV UR4, 0x0 ;  /* 0x0000000000047882 */ /* 0x000fe20000000000 */
[----:B------:R-:W-:-:S07]  /*1d20*/  UMOV UR5, 0xfff80000 ;  /* 0xfff8000000057882 */ /* 0x000fce0000000000 */
[----:B------:R-:W-:Y:S05]  /*1d30*/  BRA.U !UP0, `(.L_x_26) ;  /* 0x0000000108347547 */ /* 0x000fea000b800000 */
[----:B------:R-:W-:Y:S02]  /*1d40*/  UISETP.NE.AND UP0, UPT, UR15, 0x7ff00000, UPT ;  /* 0x7ff000000f00788c */ /* 0x000fe4000bf05270 */
[----:B------:R-:W-:Y:S02]  /*1d50*/  ULOP3.LUT UR5, UR13, 0x80000000, UR7, 0x48, !UPT ;  /* 0x800000000d057892 */ /* 0x000fe4000f8e4807 */
[----:B------:R-:W-:-:S11]  /*1d60*/  UISETP.EQ.OR UP0, UPT, UR14, URZ, !UP0 ;  /* 0x000000ff0e00728c */ /* 0x000fd6000c702670 */
[----:B------:R-:W-:Y:S01]  /*1d70*/  @UP0 ULOP3.LUT UR10, UR5, 0x7ff00000, URZ, 0xfc, !UPT ;  /* 0x7ff00000050a0892 */ /* 0x000fe2000f8efcff */
[----:B------:R-:W-:Y:S01]  /*1d80*/  @!UP0 UMOV UR4, URZ ;  /* 0x000000ff00048c82 */ /* 0x000fe20008000000 */
[----:B------:R-:W-:-:S05]  /*1d90*/  @UP0 UMOV UR4, URZ ;  /* 0x000000ff00040c82 */ /* 0x000fca0008000000 */
[----:B------:R-:W-:Y:S01]  /*1da0*/  @UP0 UMOV UR5, UR10 ;  /* 0x0000000a00050c82 */ /* 0x000fe20008000000 */
[----:B------:R-:W-:Y:S05]  /*1db0*/  BRA `(.L_x_26) ;  /* 0x0000000000147947 */ /* 0x000fea0003800000 */
.L_x_28:
[----:B------:R-:W-:Y:S01]  /*1dc0*/  ULOP3.LUT UR5, UR7, 0x80000, URZ, 0xfc, !UPT ;  /* 0x0008000007057892 */ /* 0x000fe2000f8efcff */
[----:B------:R-:W-:Y:S01]  /*1dd0*/  UMOV UR4, UR6 ;  /* 0x0000000600047c82 */ /* 0x000fe20008000000 */
[----:B------:R-:W-:Y:S10]  /*1de0*/  BRA `(.L_x_26) ;  /* 0x0000000000087947 */ /* 0x000ff40003800000 */
.L_x_27:
[----:B------:R-:W-:Y:S01]  /*1df0*/  ULOP3.LUT UR5, UR13, 0x80000, URZ, 0xfc, !UPT ;  /* 0x000800000d057892 */ /* 0x000fe2000f8efcff */
[----:B------:R-:W-:-:S11]  /*1e00*/  UMOV UR4, UR12 ;  /* 0x0000000c00047c82 */ /* 0x000fd60008000000 */
.L_x_26:
[----:B------:R-:W-:-:S04]  /*1e10*/  IMAD.MOV.U32 R3, RZ, RZ, 0x0 ;  /* 0x00000000ff037424 */ /* 0x000fc800078e00ff */
[----:B------:R-:W-:Y:S05]  /*1e20*/  RET.REL.NODEC R2 `(_Z13MandelbrotSetPhjj) ;  /* 0xffffffe002747950 */ /* 0x000fea0003c3ffff */
.L_x_29:
[----:B------:R-:W-:-:S00]  /*1e30*/  BRA `(.L_x_29) ;  /* 0xfffffffc00fc7947 */ /* 0x000fc0000383ffff */
[----:B------:R-:W-:-:S00]  /*1e40*/  NOP ;  /* 0x0000000000007918 */ /* 0x000fc00000000000 */
        /* <DEDUP_REMOVED lines=11> */
.L_x_31:


//--------------------- .nv.shared.reserved.0     --------------------------
	.section	.nv.shared.reserved.0,"aw",@nobits
	.weak		__nv_reservedSMEM_offset_0_alias
	.size		__nv_reservedSMEM_offset_0_alias, 0, 64
	.other		__nv_reservedSMEM_offset_0_alias,@"STO_CUDA_RESERVED_SHARED STV_DEFAULT"
__nv_reservedSMEM_offset_0_alias:
	.zero		0
	.zero		64


//--------------------- .nv.constant0._Z13MandelbrotSetPhjj --------------------------
	.section	.nv.constant0._Z13MandelbrotSetPhjj,"a",@progbits
	.sectionflags	@""
	.align	4
.nv.constant0._Z13MandelbrotSetPhjj:
	.zero		912


//--------------------- SYMBOLS --------------------------

	.type		.nv.reservedSmem.offset0,@object
	.size		.nv.reservedSmem.offset0,0x4
